//
// Generated by NVIDIA NVVM Compiler
//
// Compiler Build ID: CL-36424714
// Cuda compilation tools, release 13.0, V13.0.88
// Based on NVVM 20.0.0
//

.version 9.0
.target sm_100
.address_size 64

	// .globl	_Z8checkSumibPiS_
.extern .func  (.param .b32 func_retval0) vprintf
(
	.param .b64 vprintf_param_0,
	.param .b64 vprintf_param_1
)
;
.global .align 1 .b8 $str[10] = {37, 100, 32, 46, 46, 32, 37, 100, 10};

.visible .entry _Z8checkSumibPiS_(
	.param .u32 _Z8checkSumibPiS__param_0,
	.param .u8 _Z8checkSumibPiS__param_1,
	.param .u64 .ptr .align 1 _Z8checkSumibPiS__param_2,
	.param .u64 .ptr .align 1 _Z8checkSumibPiS__param_3
)
{
	.local .align 8 .b8 	__local_depot0[8];
	.reg .b64 	%SP;
	.reg .b64 	%SPL;
	.reg .pred 	%p<49>;
	.reg .b16 	%rs<2>;
	.reg .b32 	%r<263>;
	.reg .b64 	%rd<37>;

	mov.u64 	%SPL, __local_depot0;
	cvta.local.u64 	%SP, %SPL;
	ld.param.u32 	%r83, [_Z8checkSumibPiS__param_0];
	ld.param.s8 	%rs1, [_Z8checkSumibPiS__param_1];
	ld.param.u64 	%rd5, [_Z8checkSumibPiS__param_2];
	ld.param.u64 	%rd6, [_Z8checkSumibPiS__param_3];
	cvta.to.global.u64 	%rd1, %rd6;
	add.u64 	%rd7, %SP, 0;
	add.u64 	%rd2, %SPL, 0;
	mov.u32 	%r84, %ntid.x;
	mov.u32 	%r85, %ctaid.x;
	mul.lo.s32 	%r1, %r84, %r85;
	mov.u32 	%r2, %tid.x;
	add.s32 	%r3, %r1, %r2;
	setp.le.s32 	%p1, %r83, %r3;
	@%p1 bra 	$L__BB0_32;
	setp.ne.s16 	%p2, %rs1, 0;
	@%p2 bra 	$L__BB0_14;
	sub.s32 	%r4, %r83, %r3;
	and.b32  	%r5, %r4, 15;
	sub.s32 	%r111, %r1, %r83;
	add.s32 	%r112, %r111, %r2;
	setp.gt.u32 	%p12, %r112, -16;
	mov.b32 	%r262, 0;
	mov.u32 	%r230, %r3;
	mov.u32 	%r232, %r262;
	@%p12 bra 	$L__BB0_5;
	and.b32  	%r114, %r4, -16;
	neg.s32 	%r225, %r114;
	add.s64 	%rd3, %rd1, 32;
	mov.b32 	%r262, 0;
	mov.u32 	%r230, %r3;
$L__BB0_4:
	.pragma "nounroll";
	mul.wide.s32 	%rd26, %r230, 4;
	add.s64 	%rd27, %rd3, %rd26;
	ld.global.u32 	%r115, [%rd27+-32];
	add.s32 	%r116, %r115, %r232;
	setp.eq.s32 	%p13, %r116, 0;
	selp.u32 	%r117, 1, 0, %p13;
	add.s32 	%r118, %r262, %r117;
	ld.global.u32 	%r119, [%rd27+-28];
	add.s32 	%r120, %r119, %r116;
	setp.eq.s32 	%p14, %r120, 0;
	selp.u32 	%r121, 1, 0, %p14;
	add.s32 	%r122, %r118, %r121;
	ld.global.u32 	%r123, [%rd27+-24];
	add.s32 	%r124, %r123, %r120;
	setp.eq.s32 	%p15, %r124, 0;
	selp.u32 	%r125, 1, 0, %p15;
	add.s32 	%r126, %r122, %r125;
	ld.global.u32 	%r127, [%rd27+-20];
	add.s32 	%r128, %r127, %r124;
	setp.eq.s32 	%p16, %r128, 0;
	selp.u32 	%r129, 1, 0, %p16;
	add.s32 	%r130, %r126, %r129;
	ld.global.u32 	%r131, [%rd27+-16];
	add.s32 	%r132, %r131, %r128;
	setp.eq.s32 	%p17, %r132, 0;
	selp.u32 	%r133, 1, 0, %p17;
	add.s32 	%r134, %r130, %r133;
	ld.global.u32 	%r135, [%rd27+-12];
	add.s32 	%r136, %r135, %r132;
	setp.eq.s32 	%p18, %r136, 0;
	selp.u32 	%r137, 1, 0, %p18;
	add.s32 	%r138, %r134, %r137;
	ld.global.u32 	%r139, [%rd27+-8];
	add.s32 	%r140, %r139, %r136;
	setp.eq.s32 	%p19, %r140, 0;
	selp.u32 	%r141, 1, 0, %p19;
	add.s32 	%r142, %r138, %r141;
	ld.global.u32 	%r143, [%rd27+-4];
	add.s32 	%r144, %r143, %r140;
	setp.eq.s32 	%p20, %r144, 0;
	selp.u32 	%r145, 1, 0, %p20;
	add.s32 	%r146, %r142, %r145;
	ld.global.u32 	%r147, [%rd27];
	add.s32 	%r148, %r147, %r144;
	setp.eq.s32 	%p21, %r148, 0;
	selp.u32 	%r149, 1, 0, %p21;
	add.s32 	%r150, %r146, %r149;
	ld.global.u32 	%r151, [%rd27+4];
	add.s32 	%r152, %r151, %r148;
	setp.eq.s32 	%p22, %r152, 0;
	selp.u32 	%r153, 1, 0, %p22;
	add.s32 	%r154, %r150, %r153;
	ld.global.u32 	%r155, [%rd27+8];
	add.s32 	%r156, %r155, %r152;
	setp.eq.s32 	%p23, %r156, 0;
	selp.u32 	%r157, 1, 0, %p23;
	add.s32 	%r158, %r154, %r157;
	ld.global.u32 	%r159, [%rd27+12];
	add.s32 	%r160, %r159, %r156;
	setp.eq.s32 	%p24, %r160, 0;
	selp.u32 	%r161, 1, 0, %p24;
	add.s32 	%r162, %r158, %r161;
	ld.global.u32 	%r163, [%rd27+16];
	add.s32 	%r164, %r163, %r160;
	setp.eq.s32 	%p25, %r164, 0;
	selp.u32 	%r165, 1, 0, %p25;
	add.s32 	%r166, %r162, %r165;
	ld.global.u32 	%r167, [%rd27+20];
	add.s32 	%r168, %r167, %r164;
	setp.eq.s32 	%p26, %r168, 0;
	selp.u32 	%r169, 1, 0, %p26;
	add.s32 	%r170, %r166, %r169;
	ld.global.u32 	%r171, [%rd27+24];
	add.s32 	%r172, %r171, %r168;
	setp.eq.s32 	%p27, %r172, 0;
	selp.u32 	%r173, 1, 0, %p27;
	add.s32 	%r174, %r170, %r173;
	ld.global.u32 	%r175, [%rd27+28];
	add.s32 	%r232, %r175, %r172;
	setp.eq.s32 	%p28, %r232, 0;
	selp.u32 	%r176, 1, 0, %p28;
	add.s32 	%r262, %r174, %r176;
	add.s32 	%r230, %r230, 16;
	add.s32 	%r225, %r225, 16;
	setp.ne.s32 	%p29, %r225, 0;
	@%p29 bra 	$L__BB0_4;
$L__BB0_5:
	setp.eq.s32 	%p30, %r5, 0;
	@%p30 bra 	$L__BB0_31;
	and.b32  	%r19, %r4, 7;
	setp.lt.u32 	%p31, %r5, 8;
	@%p31 bra 	$L__BB0_8;
	mul.wide.s32 	%rd28, %r230, 4;
	add.s64 	%rd29, %rd1, %rd28;
	ld.global.u32 	%r178, [%rd29];
	add.s32 	%r179, %r178, %r232;
	setp.eq.s32 	%p32, %r179, 0;
	selp.u32 	%r180, 1, 0, %p32;
	add.s32 	%r181, %r262, %r180;
	ld.global.u32 	%r182, [%rd29+4];
	add.s32 	%r183, %r182, %r179;
	setp.eq.s32 	%p33, %r183, 0;
	selp.u32 	%r184, 1, 0, %p33;
	add.s32 	%r185, %r181, %r184;
	ld.global.u32 	%r186, [%rd29+8];
	add.s32 	%r187, %r186, %r183;
	setp.eq.s32 	%p34, %r187, 0;
	selp.u32 	%r188, 1, 0, %p34;
	add.s32 	%r189, %r185, %r188;
	ld.global.u32 	%r190, [%rd29+12];
	add.s32 	%r191, %r190, %r187;
	setp.eq.s32 	%p35, %r191, 0;
	selp.u32 	%r192, 1, 0, %p35;
	add.s32 	%r193, %r189, %r192;
	ld.global.u32 	%r194, [%rd29+16];
	add.s32 	%r195, %r194, %r191;
	setp.eq.s32 	%p36, %r195, 0;
	selp.u32 	%r196, 1, 0, %p36;
	add.s32 	%r197, %r193, %r196;
	ld.global.u32 	%r198, [%rd29+20];
	add.s32 	%r199, %r198, %r195;
	setp.eq.s32 	%p37, %r199, 0;
	selp.u32 	%r200, 1, 0, %p37;
	add.s32 	%r201, %r197, %r200;
	ld.global.u32 	%r202, [%rd29+24];
	add.s32 	%r203, %r202, %r199;
	setp.eq.s32 	%p38, %r203, 0;
	selp.u32 	%r204, 1, 0, %p38;
	add.s32 	%r205, %r201, %r204;
	ld.global.u32 	%r206, [%rd29+28];
	add.s32 	%r232, %r206, %r203;
	setp.eq.s32 	%p39, %r232, 0;
	selp.u32 	%r207, 1, 0, %p39;
	add.s32 	%r262, %r205, %r207;
	add.s32 	%r230, %r230, 8;
$L__BB0_8:
	setp.eq.s32 	%p40, %r19, 0;
	@%p40 bra 	$L__BB0_31;
	and.b32  	%r27, %r4, 3;
	setp.lt.u32 	%p41, %r19, 4;
	@%p41 bra 	$L__BB0_11;
	mul.wide.s32 	%rd30, %r230, 4;
	add.s64 	%rd31, %rd1, %rd30;
	ld.global.u32 	%r209, [%rd31];
	add.s32 	%r210, %r209, %r232;
	setp.eq.s32 	%p42, %r210, 0;
	selp.u32 	%r211, 1, 0, %p42;
	add.s32 	%r212, %r262, %r211;
	ld.global.u32 	%r213, [%rd31+4];
	add.s32 	%r214, %r213, %r210;
	setp.eq.s32 	%p43, %r214, 0;
	selp.u32 	%r215, 1, 0, %p43;
	add.s32 	%r216, %r212, %r215;
	ld.global.u32 	%r217, [%rd31+8];
	add.s32 	%r218, %r217, %r214;
	setp.eq.s32 	%p44, %r218, 0;
	selp.u32 	%r219, 1, 0, %p44;
	add.s32 	%r220, %r216, %r219;
	ld.global.u32 	%r221, [%rd31+12];
	add.s32 	%r232, %r221, %r218;
	setp.eq.s32 	%p45, %r232, 0;
	selp.u32 	%r222, 1, 0, %p45;
	add.s32 	%r262, %r220, %r222;
	add.s32 	%r230, %r230, 4;
$L__BB0_11:
	setp.eq.s32 	%p46, %r27, 0;
	@%p46 bra 	$L__BB0_31;
	neg.s32 	%r241, %r27;
$L__BB0_13:
	.pragma "nounroll";
	mul.wide.s32 	%rd32, %r230, 4;
	add.s64 	%rd33, %rd1, %rd32;
	ld.global.u32 	%r223, [%rd33];
	add.s32 	%r232, %r223, %r232;
	setp.eq.s32 	%p47, %r232, 0;
	selp.u32 	%r224, 1, 0, %p47;
	add.s32 	%r262, %r262, %r224;
	add.s32 	%r230, %r230, 1;
	add.s32 	%r241, %r241, 1;
	setp.eq.s32 	%p48, %r241, 0;
	@%p48 bra 	$L__BB0_31;
	bra.uni 	$L__BB0_13;
$L__BB0_14:
	sub.s32 	%r44, %r83, %r3;
	and.b32  	%r45, %r44, 3;
	sub.s32 	%r88, %r1, %r83;
	add.s32 	%r89, %r88, %r2;
	setp.gt.u32 	%p3, %r89, -4;
	mov.b32 	%r262, 0;
	mov.u32 	%r258, %r3;
	mov.u32 	%r256, %r262;
	@%p3 bra 	$L__BB0_26;
	add.s32 	%r246, %r3, 1;
	and.b32  	%r91, %r44, -4;
	neg.s32 	%r245, %r91;
	mov.b32 	%r262, 0;
	mov.u64 	%rd9, $str;
$L__BB0_16:
	add.s32 	%r52, %r246, -1;
	mul.wide.s32 	%rd8, %r52, 4;
	add.s64 	%rd4, %rd1, %rd8;
	ld.global.u32 	%r92, [%rd4];
	add.s32 	%r53, %r92, %r256;
	setp.ne.s32 	%p4, %r53, 0;
	@%p4 bra 	$L__BB0_18;
	add.s32 	%r262, %r262, 1;
	st.local.v2.u32 	[%rd2], {%r3, %r52};
	cvta.global.u64 	%rd10, %rd9;
	{ // callseq 0, 0
	.param .b64 param0;
	st.param.b64 	[param0], %rd10;
	.param .b64 param1;
	st.param.b64 	[param1], %rd7;
	.param .b32 retval0;
	call.uni (retval0), 
	vprintf, 
	(
	param0, 
	param1
	);
	ld.param.b32 	%r93, [retval0];
	} // callseq 0
$L__BB0_18:
	ld.global.u32 	%r95, [%rd4+4];
	add.s32 	%r56, %r95, %r53;
	setp.ne.s32 	%p5, %r56, 0;
	@%p5 bra 	$L__BB0_20;
	add.s32 	%r262, %r262, 1;
	st.local.v2.u32 	[%rd2], {%r3, %r246};
	cvta.global.u64 	%rd13, %rd9;
	{ // callseq 1, 0
	.param .b64 param0;
	st.param.b64 	[param0], %rd13;
	.param .b64 param1;
	st.param.b64 	[param1], %rd7;
	.param .b32 retval0;
	call.uni (retval0), 
	vprintf, 
	(
	param0, 
	param1
	);
	ld.param.b32 	%r96, [retval0];
	} // callseq 1
$L__BB0_20:
	ld.global.u32 	%r98, [%rd4+8];
	add.s32 	%r59, %r98, %r56;
	setp.ne.s32 	%p6, %r59, 0;
	@%p6 bra 	$L__BB0_22;
	add.s32 	%r99, %r246, 1;
	add.s32 	%r262, %r262, 1;
	st.local.v2.u32 	[%rd2], {%r3, %r99};
	cvta.global.u64 	%rd16, %rd9;
	{ // callseq 2, 0
	.param .b64 param0;
	st.param.b64 	[param0], %rd16;
	.param .b64 param1;
	st.param.b64 	[param1], %rd7;
	.param .b32 retval0;
	call.uni (retval0), 
	vprintf, 
	(
	param0, 
	param1
	);
	ld.param.b32 	%r100, [retval0];
	} // callseq 2
$L__BB0_22:
	ld.global.u32 	%r102, [%rd4+12];
	add.s32 	%r256, %r102, %r59;
	setp.ne.s32 	%p7, %r256, 0;
	@%p7 bra 	$L__BB0_24;
	add.s32 	%r103, %r246, 2;
	add.s32 	%r262, %r262, 1;
	st.local.v2.u32 	[%rd2], {%r3, %r103};
	cvta.global.u64 	%rd19, %rd9;
	{ // callseq 3, 0
	.param .b64 param0;
	st.param.b64 	[param0], %rd19;
	.param .b64 param1;
	st.param.b64 	[param1], %rd7;
	.param .b32 retval0;
	call.uni (retval0), 
	vprintf, 
	(
	param0, 
	param1
	);
	ld.param.b32 	%r104, [retval0];
	} // callseq 3
$L__BB0_24:
	add.s32 	%r246, %r246, 4;
	add.s32 	%r245, %r245, 4;
	setp.ne.s32 	%p8, %r245, 0;
	@%p8 bra 	$L__BB0_16;
	add.s32 	%r258, %r246, -1;
$L__BB0_26:
	setp.eq.s32 	%p9, %r45, 0;
	@%p9 bra 	$L__BB0_31;
	neg.s32 	%r257, %r45;
	mov.u64 	%rd23, $str;
$L__BB0_28:
	.pragma "nounroll";
	mul.wide.s32 	%rd21, %r258, 4;
	add.s64 	%rd22, %rd1, %rd21;
	ld.global.u32 	%r106, [%rd22];
	add.s32 	%r256, %r106, %r256;
	setp.ne.s32 	%p10, %r256, 0;
	@%p10 bra 	$L__BB0_30;
	add.s32 	%r262, %r262, 1;
	st.local.v2.u32 	[%rd2], {%r3, %r258};
	cvta.global.u64 	%rd24, %rd23;
	{ // callseq 4, 0
	.param .b64 param0;
	st.param.b64 	[param0], %rd24;
	.param .b64 param1;
	st.param.b64 	[param1], %rd7;
	.param .b32 retval0;
	call.uni (retval0), 
	vprintf, 
	(
	param0, 
	param1
	);
	ld.param.b32 	%r107, [retval0];
	} // callseq 4
$L__BB0_30:
	add.s32 	%r258, %r258, 1;
	add.s32 	%r257, %r257, 1;
	setp.ne.s32 	%p11, %r257, 0;
	@%p11 bra 	$L__BB0_28;
$L__BB0_31:
	cvta.to.global.u64 	%rd34, %rd5;
	mul.wide.s32 	%rd35, %r3, 4;
	add.s64 	%rd36, %rd34, %rd35;
	st.global.u32 	[%rd36], %r262;
$L__BB0_32:
	ret;

}


// ===== COMPILED SASS (sm_100) =====

	.target	sm_100

	.elftype	@"ET_EXEC"


//--------------------- .note.nv.tkinfo           --------------------------
	.section	.note.nv.tkinfo,"",@"SHT_NOTE"
	.sectionflags	@"SHF_NOTE_NV_TKINFO"
	.tkinfo
        /*0018*/ 	.word	0x00000002
        /*0030*/ 	.string	""
        /*0030*/ 	.string	"ptxas"
        /*0030*/ 	.string	"Cuda compilation tools, release 13.0, V13.0.88"
        /*0030*/ 	.string	"Build cuda_13.0.r13.0/compiler.36424714_0"
        /*0030*/ 	.string	"-arch sm_100 -m 64 "



//--------------------- .note.nv.cuinfo           --------------------------
	.section	.note.nv.cuinfo,"",@"SHT_NOTE"
	.sectionflags	@"SHF_NOTE_NV_CUINFO"
        /*0018*/ 	.short	0x0002
        /*001a*/ 	.short	0x0064
        /*001c*/ 	.short	0x0082
	.zero		2


//--------------------- .nv.info                  --------------------------
	.section	.nv.info,"",@"SHT_CUDA_INFO"
	.align	4


	//----- nvinfo : EIATTR_REGCOUNT
	.align		4
        /*0000*/ 	.byte	0x04, 0x2f
        /*0002*/ 	.short	(.L_2 - .L_1)
	.align		4
.L_1:
        /*0004*/ 	.word	index@(_Z8checkSumibPiS_)
        /*0008*/ 	.word	0x00000020


	//----- nvinfo : EIATTR_FRAME_SIZE
	.align		4
.L_2:
        /*000c*/ 	.byte	0x04, 0x11
        /*000e*/ 	.short	(.L_4 - .L_3)
	.align		4
.L_3:
        /*0010*/ 	.word	index@(_Z8checkSumibPiS_)
        /*0014*/ 	.word	0x00000008


	//----- nvinfo : EIATTR_MIN_STACK_SIZE
	.align		4
.L_4:
        /*0018*/ 	.byte	0x04, 0x12
        /*001a*/ 	.short	(.L_6 - .L_5)
	.align		4
.L_5:
        /*001c*/ 	.word	index@(_Z8checkSumibPiS_)
        /*0020*/ 	.word	0x00000008
.L_6:


//--------------------- .nv.compat                --------------------------
	.section	.nv.compat,"",@"SHT_CUDA_COMPAT_INFO"
	.align	4
        /*0000*/ 	.byte	0x02, 0x09, 0x00, 0x00, 0x02, 0x02, 0x01, 0x00, 0x02, 0x05, 0x05, 0x00, 0x03, 0x07, 0x01, 0x01
        /*0010*/ 	.byte	0x02, 0x03, 0x00, 0x00, 0x02, 0x06, 0x01, 0x00, 0x04, 0x0b, 0x08, 0x00, 0x09, 0x00, 0x00, 0x00
        /*0020*/ 	.byte	0x00, 0x00, 0x00, 0x00


//--------------------- .nv.info._Z8checkSumibPiS_ --------------------------
	.section	.nv.info._Z8checkSumibPiS_,"",@"SHT_CUDA_INFO"
	.sectionflags	@""
	.align	4


	//----- nvinfo : EIATTR_CUDA_API_VERSION
	.align		4
        /*0000*/ 	.byte	0x04, 0x37
        /*0002*/ 	.short	(.L_8 - .L_7)
.L_7:
        /*0004*/ 	.word	0x00000082


	//----- nvinfo : EIATTR_KPARAM_INFO
	.align		4
.L_8:
        /*0008*/ 	.byte	0x04, 0x17
        /*000a*/ 	.short	(.L_10 - .L_9)
.L_9:
        /*000c*/ 	.word	0x00000000
        /*0010*/ 	.short	0x0003
        /*0012*/ 	.short	0x0010
        /*0014*/ 	.byte	0x00, 0xf5, 0x21, 0x00


	//----- nvinfo : EIATTR_KPARAM_INFO
	.align		4
.L_10:
        /*0018*/ 	.byte	0x04, 0x17
        /*001a*/ 	.short	(.L_12 - .L_11)
.L_11:
        /*001c*/ 	.word	0x00000000
        /*0020*/ 	.short	0x0002
        /*0022*/ 	.short	0x0008
        /*0024*/ 	.byte	0x00, 0xf5, 0x21, 0x00


	//----- nvinfo : EIATTR_KPARAM_INFO
	.align		4
.L_12:
        /*0028*/ 	.byte	0x04, 0x17
        /*002a*/ 	.short	(.L_14 - .L_13)
.L_13:
        /*002c*/ 	.word	0x00000000
        /*0030*/ 	.short	0x0001
        /*0032*/ 	.short	0x0004
        /*0034*/ 	.byte	0x00, 0xf0, 0x05, 0x00


	//----- nvinfo : EIATTR_KPARAM_INFO
	.align		4
.L_14:
        /*0038*/ 	.byte	0x04, 0x17
        /*003a*/ 	.short	(.L_16 - .L_15)
.L_15:
        /*003c*/ 	.word	0x00000000
        /*0040*/ 	.short	0x0000
        /*0042*/ 	.short	0x0000
        /*0044*/ 	.byte	0x00, 0xf0, 0x11, 0x00


	//----- nvinfo : EIATTR_SPARSE_MMA_MASK
	.align		4
.L_16:
        /*0048*/ 	.byte	0x03, 0x50
        /*004a*/ 	.short	0x0000


	//----- nvinfo : EIATTR_MAXREG_COUNT
	.align		4
        /*004c*/ 	.byte	0x03, 0x1b
        /*004e*/ 	.short	0x00ff


	//----- nvinfo : EIATTR_EXTERNS
	.align		4
        /*0050*/ 	.byte	0x04, 0x0f
        /*0052*/ 	.short	(.L_18 - .L_17)


	//   ....[0]....
	.align		4
.L_17:
        /*0054*/ 	.word	index@(vprintf)


	//----- nvinfo : EIATTR_MERCURY_ISA_VERSION
	.align		4
.L_18:
        /*0058*/ 	.byte	0x03, 0x5f
        /*005a*/ 	.short	0x0101


	//----- nvinfo : EIATTR_VRC_CTA_INIT_COUNT
	.align		4
        /*005c*/ 	.byte	0x02, 0x4a
	.zero		1
	.zero		1


	//----- nvinfo : EIATTR_SYSCALL_OFFSETS
	.align		4
        /*0060*/ 	.byte	0x04, 0x46
        /*0062*/ 	.short	(.L_20 - .L_19)


	//   ....[0]....
.L_19:
        /*0064*/ 	.word	0x000010b0


	//   ....[1]....
        /*0068*/ 	.word	0x000011d0


	//   ....[2]....
        /*006c*/ 	.word	0x000012f0


	//   ....[3]....
        /*0070*/ 	.word	0x00001410


	//   ....[4]....
        /*0074*/ 	.word	0x00001610


	//----- nvinfo : EIATTR_EXIT_INSTR_OFFSETS
	.align		4
.L_20:
        /*0078*/ 	.byte	0x04, 0x1c
        /*007a*/ 	.short	(.L_22 - .L_21)


	//   ....[0]....
.L_21:
        /*007c*/ 	.word	0x000000d0


	//   ....[1]....
        /*0080*/ 	.word	0x000016a0


	//----- nvinfo : EIATTR_CRS_STACK_SIZE
	.align		4
.L_22:
        /*0084*/ 	.byte	0x04, 0x1e
        /*0086*/ 	.short	(.L_24 - .L_23)
.L_23:
        /*0088*/ 	.word	0x00000000


	//----- nvinfo : EIATTR_CBANK_PARAM_SIZE
	.align		4
.L_24:
        /*008c*/ 	.byte	0x03, 0x19
        /*008e*/ 	.short	0x0018


	//----- nvinfo : EIATTR_PARAM_CBANK
	.align		4
        /*0090*/ 	.byte	0x04, 0x0a
        /*0092*/ 	.short	(.L_26 - .L_25)
	.align		4
.L_25:
        /*0094*/ 	.word	index@(.nv.constant0._Z8checkSumibPiS_)
        /*0098*/ 	.short	0x0380
        /*009a*/ 	.short	0x0018


	//----- nvinfo : EIATTR_SW_WAR
	.align		4
.L_26:
        /*009c*/ 	.byte	0x04, 0x36
        /*009e*/ 	.short	(.L_28 - .L_27)
.L_27:
        /*00a0*/ 	.word	0x00000008
.L_28:


//--------------------- .nv.callgraph             --------------------------
	.section	.nv.callgraph,"",@"SHT_CUDA_CALLGRAPH"
	.align	4
	.sectionentsize	8
	.align		4
        /*0000*/ 	.word	0x00000000
	.align		4
        /*0004*/ 	.word	0xffffffff
	.align		4
        /*0008*/ 	.word	index@(_Z8checkSumibPiS_)
	.align		4
        /*000c*/ 	.word	index@(vprintf)
	.align		4
        /*0010*/ 	.word	0x00000000
	.align		4
        /*0014*/ 	.word	0xfffffffe
	.align		4
        /*0018*/ 	.word	0x00000000
	.align		4
        /*001c*/ 	.word	0xfffffffd
	.align		4
        /*0020*/ 	.word	0x00000000
	.align		4
        /*0024*/ 	.word	0xfffffffc


//--------------------- .nv.constant4             --------------------------
	.section	.nv.constant4,"a",@progbits
	.align	8
	.align		8
.nv.constant4:
        /*0000*/ 	.dword	vprintf
	.align		8
        /*0008*/ 	.dword	$str


//--------------------- .text._Z8checkSumibPiS_   --------------------------
	.section	.text._Z8checkSumibPiS_,"ax",@progbits
	.align	128
        .global         _Z8checkSumibPiS_
        .type           _Z8checkSumibPiS_,@function
        .size           _Z8checkSumibPiS_,(.L_x_29 - _Z8checkSumibPiS_)
        .other          _Z8checkSumibPiS_,@"STO_CUDA_ENTRY STV_DEFAULT"
_Z8checkSumibPiS_:
.text._Z8checkSumibPiS_:
[----:B------:R-:W0:Y:S01]  /*0000*/  LDC R1, c[0x0][0x37c] ;  /* 0x0000df00ff017b82 */ /* 0x000e220000000800 */
[----:B------:R-:W1:Y:S07]  /*0010*/  S2R R0, SR_TID.X ;  /* 0x0000000000007919 */ /* 0x000e6e0000002100 */
[----:B------:R-:W2:Y:S01]  /*0020*/  S2UR UR5, SR_CTAID.X ;  /* 0x00000000000579c3 */ /* 0x000ea20000002500 */
[----:B------:R-:W3:Y:S01]  /*0030*/  LDCU UR7, c[0x0][0x2fc] ;  /* 0x00005f80ff0777ac */ /* 0x000ee20008000800 */
[----:B0-----:R-:W-:Y:S01]  /*0040*/  VIADD R1, R1, 0xfffffff8 ;  /* 0xfffffff801017836 */ /* 0x001fe20000000000 */
[----:B------:R-:W2:Y:S05]  /*0050*/  LDCU UR4, c[0x0][0x360] ;  /* 0x00006c00ff0477ac */ /* 0x000eaa0008000800 */
[----:B------:R-:W0:Y:S01]  /*0060*/  LDC R3, c[0x0][0x380] ;  /* 0x0000e000ff037b82 */ /* 0x000e220000000800 */
[----:B------:R-:W4:Y:S01]  /*0070*/  LDCU UR6, c[0x0][0x2f8] ;  /* 0x00005f00ff0677ac */ /* 0x000f220008000800 */
[----:B--2---:R-:W-:Y:S01]  /*0080*/  UIMAD UR4, UR4, UR5, URZ ;  /* 0x00000005040472a4 */ /* 0x004fe2000f8e02ff */
[----:B----4-:R-:W-:-:S05]  /*0090*/  IADD3 R22, P1, PT, R1, UR6, RZ ;  /* 0x0000000601167c10 */ /* 0x010fca000ff3e0ff */
[----:B-1----:R-:W-:Y:S02]  /*00a0*/  VIADD R2, R0, UR4 ;  /* 0x0000000400027c36 */ /* 0x002fe40008000000 */
[----:B---3--:R-:W-:-:S03]  /*00b0*/  IMAD.X R19, RZ, RZ, UR7, P1 ;  /* 0x00000007ff137e24 */ /* 0x008fc600088e06ff */
[----:B0-----:R-:W-:-:S13]  /*00c0*/  ISETP.GE.AND P0, PT, R2, R3, PT ;  /* 0x000000030200720c */ /* 0x001fda0003f06270 */
[----:B------:R-:W-:Y:S05]  /*00d0*/  @P0 EXIT ;  /* 0x000000000000094d */ /* 0x000fea0003800000 */
[----:B------:R-:W0:Y:S01]  /*00e0*/  LDCU.U8 UR5, c[0x0][0x384] ;  /* 0x00007080ff0577ac */ /* 0x000e220008000000 */
[----:B------:R-:W-:Y:S01]  /*00f0*/  BSSY.RECONVERGENT B9, `(.L_x_0) ;  /* 0x0000157000097945 */ /* 0x000fe20003800200 */
[----:B------:R-:W1:Y:S01]  /*0100*/  LDCU.64 UR36, c[0x0][0x358] ;  /* 0x00006b00ff2477ac */ /* 0x000e620008000a00 */
[----:B0-----:R-:W-:-:S04]  /*0110*/  UPRMT UR5, UR5, 0x8880, URZ ;  /* 0x0000888005057896 */ /* 0x001fc800080000ff */
[----:B------:R-:W-:-:S09]  /*0120*/  UISETP.NE.AND UP0, UPT, UR5, URZ, UPT ;  /* 0x000000ff0500728c */ /* 0x000fd2000bf05270 */
[----:B-1----:R-:W-:Y:S05]  /*0130*/  BRA.U UP0, `(.L_x_1) ;  /* 0x0000000d00507547 */ /* 0x002fea000b800000 */
[----:B------:R-:W-:Y:S01]  /*0140*/  IADD3 R0, PT, PT, R0, UR4, -R3 ;  /* 0x0000000400007c10 */ /* 0x000fe2000fffe803 */
[----:B------:R-:W-:Y:S01]  /*0150*/  BSSY.RECONVERGENT B0, `(.L_x_2) ;  /* 0x0000065000007945 */ /* 0x000fe20003800200 */
[----:B------:R-:W-:Y:S01]  /*0160*/  IADD3 R8, PT, PT, -R2, R3, RZ ;  /* 0x0000000302087210 */ /* 0x000fe20007ffe1ff */
[----:B------:R-:W-:Y:S01]  /*0170*/  IMAD.MOV.U32 R18, RZ, RZ, RZ ;  /* 0x000000ffff127224 */ /* 0x000fe200078e00ff */
[----:B------:R-:W-:Y:S01]  /*0180*/  ISETP.GT.U32.AND P1, PT, R0, -0x10, PT ;  /* 0xfffffff00000780c */ /* 0x000fe20003f24070 */
[----:B------:R-:W-:Y:S01]  /*0190*/  IMAD.MOV.U32 R3, RZ, RZ, R2 ;  /* 0x000000ffff037224 */ /* 0x000fe200078e0002 */
[----:B------:R-:W-:Y:S01]  /*01a0*/  LOP3.LUT R26, R8, 0xf, RZ, 0xc0, !PT ;  /* 0x0000000f081a7812 */ /* 0x000fe200078ec0ff */
[----:B------:R-:W-:-:S03]  /*01b0*/  IMAD.MOV.U32 R0, RZ, RZ, RZ ;  /* 0x000000ffff007224 */ /* 0x000fc600078e00ff */
[----:B------:R-:W-:-:S07]  /*01c0*/  ISETP.NE.AND P0, PT, R26, RZ, PT ;  /* 0x000000ff1a00720c */ /* 0x000fce0003f05270 */
[----:B------:R-:W-:Y:S06]  /*01d0*/  @P1 BRA `(.L_x_3) ;  /* 0x0000000400701947 */ /* 0x000fec0003800000 */
[----:B------:R-:W0:Y:S01]  /*01e0*/  LDC.64 R6, c[0x0][0x390] ;  /* 0x0000e400ff067b82 */ /* 0x000e220000000a00 */
[----:B------:R-:W-:Y:S01]  /*01f0*/  LOP3.LUT R9, R8, 0xfffffff0, RZ, 0xc0, !PT ;  /* 0xfffffff008097812 */ /* 0x000fe200078ec0ff */
[----:B------:R-:W-:Y:S02]  /*0200*/  HFMA2 R18, -RZ, RZ, 0, 0 ;  /* 0x00000000ff127431 */ /* 0x000fe400000001ff */
[----:B------:R-:W-:Y:S02]  /*0210*/  IMAD.MOV.U32 R3, RZ, RZ, R2 ;  /* 0x000000ffff037224 */ /* 0x000fe400078e0002 */
[----:B------:R-:W-:Y:S01]  /*0220*/  IMAD.MOV R9, RZ, RZ, -R9 ;  /* 0x000000ffff097224 */ /* 0x000fe200078e0a09 */
[----:B0-----:R-:W-:-:S05]  /*0230*/  IADD3 R6, P1, PT, R6, 0x20, RZ ;  /* 0x0000002006067810 */ /* 0x001fca0007f3e0ff */
[----:B------:R-:W-:-:S08]  /*0240*/  IMAD.X R7, RZ, RZ, R7, P1 ;  /* 0x000000ffff077224 */ /* 0x000fd000008e0607 */
.L_x_4:
[----:B------:R-:W-:-:S05]  /*0250*/  IMAD.WIDE R4, R3, 0x4, R6 ;  /* 0x0000000403047825 */ /* 0x000fca00078e0206 */
[----:B------:R-:W2:Y:S04]  /*0260*/  LDG.E R25, desc[UR36][R4.64+-0x20] ;  /* 0xffffe02404197981 */ /* 0x000ea8000c1e1900 */
[----:B------:R-:W3:Y:S04]  /*0270*/  LDG.E R28, desc[UR36][R4.64+-0x1c] ;  /* 0xffffe424041c7981 */ /* 0x000ee8000c1e1900 */
[----:B------:R-:W4:Y:S04]  /*0280*/  LDG.E R23, desc[UR36][R4.64+-0x18] ;  /* 0xffffe82404177981 */ /* 0x000f28000c1e1900 */
[----:B------:R-:W5:Y:S04]  /*0290*/  LDG.E R22, desc[UR36][R4.64+-0x14] ;  /* 0xffffec2404167981 */ /* 0x000f68000c1e1900 */
        /* <DEDUP_REMOVED lines=11> */
[----:B------:R0:W5:Y:S01]  /*0350*/  LDG.E R24, desc[UR36][R4.64+0x1c] ;  /* 0x00001c2404187981 */ /* 0x000162000c1e1900 */
[----:B------:R-:W-:Y:S01]  /*0360*/  VIADD R9, R9, 0x10 ;  /* 0x0000001009097836 */ /* 0x000fe20000000000 */
[----:B------:R-:W-:-:S02]  /*0370*/  IADD3 R3, PT, PT, R3, 0x10, RZ ;  /* 0x0000001003037810 */ /* 0x000fc40007ffe0ff */
[----:B--2---:R-:W-:Y:S01]  /*0380*/  IADD3 R25, PT, PT, R25, R0, RZ ;  /* 0x0000000019197210 */ /* 0x004fe20007ffe0ff */
[----:B------:R-:W-:-:S03]  /*0390*/  VIADD R0, R18, 0x1 ;  /* 0x0000000112007836 */ /* 0x000fc60000000000 */
[C---:B------:R-:W-:Y:S01]  /*03a0*/  ISETP.NE.AND P1, PT, R25.reuse, RZ, PT ;  /* 0x000000ff1900720c */ /* 0x040fe20003f25270 */
[----:B---3--:R-:W-:-:S04]  /*03b0*/  IMAD.IADD R28, R25, 0x1, R28 ;  /* 0x00000001191c7824 */ /* 0x008fc800078e021c */
[C---:B----4-:R-:W-:Y:S01]  /*03c0*/  IMAD.IADD R23, R28.reuse, 0x1, R23 ;  /* 0x000000011c177824 */ /* 0x050fe200078e0217 */
[----:B------:R-:W-:-:S03]  /*03d0*/  ISETP.NE.AND P2, PT, R28, RZ, PT ;  /* 0x000000ff1c00720c */ /* 0x000fc60003f45270 */
[----:B-----5:R-:W-:-:S04]  /*03e0*/  IMAD.IADD R22, R23, 0x1, R22 ;  /* 0x0000000117167824 */ /* 0x020fc800078e0216 */
[----:B------:R-:W-:Y:S01]  /*03f0*/  @P1 IADD3 R0, PT, PT, R18, RZ, RZ ;  /* 0x000000ff12001210 */ /* 0x000fe20007ffe0ff */
[----:B------:R-:W-:Y:S01]  /*0400*/  IMAD.IADD R21, R22, 0x1, R21 ;  /* 0x0000000116157824 */ /* 0x000fe200078e0215 */
[----:B------:R-:W-:-:S03]  /*0410*/  ISETP.NE.AND P1, PT, R23, RZ, PT ;  /* 0x000000ff1700720c */ /* 0x000fc60003f25270 */
[----:B------:R-:W-:Y:S01]  /*0420*/  VIADD R18, R0, 0x1 ;  /* 0x0000000100127836 */ /* 0x000fe20000000000 */
[----:B------:R-:W-:Y:S01]  /*0430*/  IADD3 R20, PT, PT, R21, R20, RZ ;  /* 0x0000001415147210 */ /* 0x000fe20007ffe0ff */
[----:B------:R-:W-:Y:S01]  /*0440*/  @P2 IMAD.MOV R18, RZ, RZ, R0 ;  /* 0x000000ffff122224 */ /* 0x000fe200078e0200 */
[----:B------:R-:W-:-:S04]  /*0450*/  ISETP.NE.AND P2, PT, R22, RZ, PT ;  /* 0x000000ff1600720c */ /* 0x000fc80003f45270 */
[----:B------:R-:W-:-:S03]  /*0460*/  IADD3 R0, PT, PT, R18, 0x1, RZ ;  /* 0x0000000112007810 */ /* 0x000fc60007ffe0ff */
[----:B------:R-:W-:Y:S01]  /*0470*/  @P1 IMAD.MOV R0, RZ, RZ, R18 ;  /* 0x000000ffff001224 */ /* 0x000fe200078e0212 */
[----:B------:R-:W-:-:S03]  /*0480*/  ISETP.NE.AND P1, PT, R21, RZ, PT ;  /* 0x000000ff1500720c */ /* 0x000fc60003f25270 */
[----:B0-----:R-:W-:Y:S02]  /*0490*/  VIADD R4, R0, 0x1 ;  /* 0x0000000100047836 */ /* 0x001fe40000000000 */
[----:B------:R-:W-:Y:S01]  /*04a0*/  @P2 IMAD.MOV R4, RZ, RZ, R0 ;  /* 0x000000ffff042224 */ /* 0x000fe200078e0200 */
[C---:B------:R-:W-:Y:S01]  /*04b0*/  ISETP.NE.AND P2, PT, R20.reuse, RZ, PT ;  /* 0x000000ff1400720c */ /* 0x040fe20003f45270 */
[----:B------:R-:W-:Y:S02]  /*04c0*/  IMAD.IADD R20, R20, 0x1, R19 ;  /* 0x0000000114147824 */ /* 0x000fe400078e0213 */
[----:B------:R-:W-:Y:S02]  /*04d0*/  VIADD R0, R4, 0x1 ;  /* 0x0000000104007836 */ /* 0x000fe40000000000 */
[----:B------:R-:W-:Y:S02]  /*04e0*/  IMAD.IADD R17, R20, 0x1, R17 ;  /* 0x0000000114117824 */ /* 0x000fe400078e0211 */
[----:B------:R-:W-:-:S02]  /*04f0*/  @P1 IADD3 R0, PT, PT, R4, RZ, RZ ;  /* 0x000000ff04001210 */ /* 0x000fc40007ffe0ff */
[----:B------:R-:W-:Y:S01]  /*0500*/  ISETP.NE.AND P1, PT, R20, RZ, PT ;  /* 0x000000ff1400720c */ /* 0x000fe20003f25270 */
[C---:B------:R-:W-:Y:S02]  /*0510*/  IMAD.IADD R16, R17.reuse, 0x1, R16 ;  /* 0x0000000111107824 */ /* 0x040fe400078e0210 */
[----:B------:R-:W-:Y:S02]  /*0520*/  VIADD R4, R0, 0x1 ;  /* 0x0000000100047836 */ /* 0x000fe40000000000 */
[----:B------:R-:W-:Y:S01]  /*0530*/  @P2 IMAD.MOV R4, RZ, RZ, R0 ;  /* 0x000000ffff042224 */ /* 0x000fe200078e0200 */
[----:B------:R-:W-:Y:S02]  /*0540*/  ISETP.NE.AND P2, PT, R17, RZ, PT ;  /* 0x000000ff1100720c */ /* 0x000fe40003f45270 */
[----:B------:R-:W-:Y:S02]  /*0550*/  IADD3 R15, PT, PT, R16, R15, RZ ;  /* 0x0000000f100f7210 */ /* 0x000fe40007ffe0ff */
[----:B------:R-:W-:-:S03]  /*0560*/  IADD3 R0, PT, PT, R4, 0x1, RZ ;  /* 0x0000000104007810 */ /* 0x000fc60007ffe0ff */
[----:B------:R-:W-:Y:S01]  /*0570*/  @P1 IMAD.MOV R0, RZ, RZ, R4 ;  /* 0x000000ffff001224 */ /* 0x000fe200078e0204 */
[----:B------:R-:W-:Y:S01]  /*0580*/  ISETP.NE.AND P1, PT, R16, RZ, PT ;  /* 0x000000ff1000720c */ /* 0x000fe20003f25270 */
[C---:B------:R-:W-:Y:S02]  /*0590*/  IMAD.IADD R14, R15.reuse, 0x1, R14 ;  /* 0x000000010f0e7824 */ /* 0x040fe400078e020e */
[----:B------:R-:W-:Y:S02]  /*05a0*/  VIADD R4, R0, 0x1 ;  /* 0x0000000100047836 */ /* 0x000fe40000000000 */
[----:B------:R-:W-:Y:S01]  /*05b0*/  @P2 IMAD.MOV R4, RZ, RZ, R0 ;  /* 0x000000ffff042224 */ /* 0x000fe200078e0200 */
[----:B------:R-:W-:Y:S01]  /*05c0*/  ISETP.NE.AND P2, PT, R15, RZ, PT ;  /* 0x000000ff0f00720c */ /* 0x000fe20003f45270 */
[----:B------:R-:W-:Y:S02]  /*05d0*/  IMAD.IADD R13, R14, 0x1, R13 ;  /* 0x000000010e0d7824 */ /* 0x000fe400078e020d */
[----:B------:R-:W-:-:S02]  /*05e0*/  VIADD R0, R4, 0x1 ;  /* 0x0000000104007836 */ /* 0x000fc40000000000 */
[C---:B------:R-:W-:Y:S02]  /*05f0*/  IMAD.IADD R12, R13.reuse, 0x1, R12 ;  /* 0x000000010d0c7824 */ /* 0x040fe400078e020c */
[----:B------:R-:W-:Y:S02]  /*0600*/  @P1 IADD3 R0, PT, PT, R4, RZ, RZ ;  /* 0x000000ff04001210 */ /* 0x000fe40007ffe0ff */
[----:B------:R-:W-:Y:S02]  /*0610*/  ISETP.NE.AND P1, PT, R14, RZ, PT ;  /* 0x000000ff0e00720c */ /* 0x000fe40003f25270 */
[----:B------:R-:W-:Y:S01]  /*0620*/  IADD3 R11, PT, PT, R12, R11, RZ ;  /* 0x0000000b0c0b7210 */ /* 0x000fe20007ffe0ff */
[----:B------:R-:W-:Y:S02]  /*0630*/  VIADD R4, R0, 0x1 ;  /* 0x0000000100047836 */ /* 0x000fe40000000000 */
[----:B------:R-:W-:Y:S01]  /*0640*/  @P2 IMAD.MOV R4, RZ, RZ, R0 ;  /* 0x000000ffff042224 */ /* 0x000fe200078e0200 */
[----:B------:R-:W-:-:S04]  /*0650*/  ISETP.NE.AND P2, PT, R13, RZ, PT ;  /* 0x000000ff0d00720c */ /* 0x000fc80003f45270 */
[----:B------:R-:W-:-:S03]  /*0660*/  IADD3 R0, PT, PT, R4, 0x1, RZ ;  /* 0x0000000104007810 */ /* 0x000fc60007ffe0ff */
[----:B------:R-:W-:Y:S01]  /*0670*/  @P1 IMAD.MOV R0, RZ, RZ, R4 ;  /* 0x000000ffff001224 */ /* 0x000fe200078e0204 */
[----:B------:R-:W-:-:S03]  /*0680*/  ISETP.NE.AND P1, PT, R12, RZ, PT ;  /* 0x000000ff0c00720c */ /* 0x000fc60003f25270 */
[----:B------:R-:W-:Y:S02]  /*0690*/  VIADD R4, R0, 0x1 ;  /* 0x0000000100047836 */ /* 0x000fe40000000000 */
[----:B------:R-:W-:Y:S01]  /*06a0*/  @P2 IMAD.MOV R4, RZ, RZ, R0 ;  /* 0x000000ffff042224 */ /* 0x000fe200078e0200 */
[C---:B------:R-:W-:Y:S01]  /*06b0*/  ISETP.NE.AND P2, PT, R11.reuse, RZ, PT ;  /* 0x000000ff0b00720c */ /* 0x040fe20003f45270 */
[----:B------:R-:W-:Y:S02]  /*06c0*/  IMAD.IADD R11, R11, 0x1, R10 ;  /* 0x000000010b0b7824 */ /* 0x000fe400078e020a */
[C---:B------:R-:W-:Y:S02]  /*06d0*/  VIADD R5, R4.reuse, 0x1 ;  /* 0x0000000104057836 */ /* 0x040fe40000000000 */
[----:B------:R-:W-:Y:S02]  /*06e0*/  IMAD.IADD R0, R11, 0x1, R24 ;  /* 0x000000010b007824 */ /* 0x000fe400078e0218 */
[----:B------:R-:W-:-:S02]  /*06f0*/  @P1 IADD3 R5, PT, PT, R4, RZ, RZ ;  /* 0x000000ff04051210 */ /* 0x000fc40007ffe0ff */
[----:B------:R-:W-:-:S03]  /*0700*/  ISETP.NE.AND P1, PT, R11, RZ, PT ;  /* 0x000000ff0b00720c */ /* 0x000fc60003f25270 */
[----:B------:R-:W-:Y:S02]  /*0710*/  VIADD R4, R5, 0x1 ;  /* 0x0000000105047836 */ /* 0x000fe40000000000 */
[----:B------:R-:W-:Y:S01]  /*0720*/  @P2 IMAD.MOV R4, RZ, RZ, R5 ;  /* 0x000000ffff042224 */ /* 0x000fe200078e0205 */
[----:B------:R-:W-:-:S04]  /*0730*/  ISETP.NE.AND P2, PT, R0, RZ, PT ;  /* 0x000000ff0000720c */ /* 0x000fc80003f45270 */
[----:B------:R-:W-:-:S03]  /*0740*/  IADD3 R5, PT, PT, R4, 0x1, RZ ;  /* 0x0000000104057810 */ /* 0x000fc60007ffe0ff */
[----:B------:R-:W-:Y:S01]  /*0750*/  @P1 IMAD.MOV R5, RZ, RZ, R4 ;  /* 0x000000ffff051224 */ /* 0x000fe200078e0204 */
[----:B------:R-:W-:-:S03]  /*0760*/  ISETP.NE.AND P1, PT, R9, RZ, PT ;  /* 0x000000ff0900720c */ /* 0x000fc60003f25270 */
[----:B------:R-:W-:Y:S02]  /*0770*/  VIADD R18, R5, 0x1 ;  /* 0x0000000105127836 */ /* 0x000fe40000000000 */
[----:B------:R-:W-:-:S08]  /*0780*/  @P2 IMAD.MOV R18, RZ, RZ, R5 ;  /* 0x000000ffff122224 */ /* 0x000fd000078e0205 */
[----:B------:R-:W-:Y:S05]  /*0790*/  @P1 BRA `(.L_x_4) ;  /* 0xfffffff800ac1947 */ /* 0x000fea000383ffff */
.L_x_3:
[----:B------:R-:W-:Y:S05]  /*07a0*/  BSYNC.RECONVERGENT B0 ;  /* 0x0000000000007941 */ /* 0x000fea0003800200 */
.L_x_2:
[----:B------:R-:W-:Y:S04]  /*07b0*/  BSSY.RECONVERGENT B0, `(.L_x_5) ;  /* 0x000006b000007945 */ /* 0x000fe80003800200 */
[----:B------:R-:W-:Y:S05]  /*07c0*/  @!P0 BRA `(.L_x_6) ;  /* 0x0000000400a48947 */ /* 0x000fea0003800000 */
[----:B------:R-:W-:Y:S01]  /*07d0*/  ISETP.GE.U32.AND P1, PT, R26, 0x8, PT ;  /* 0x000000081a00780c */ /* 0x000fe20003f26070 */
[----:B------:R-:W-:Y:S01]  /*07e0*/  BSSY.RECONVERGENT B1, `(.L_x_7) ;  /* 0x000002f000017945 */ /* 0x000fe20003800200 */
[----:B------:R-:W-:-:S04]  /*07f0*/  LOP3.LUT R15, R8, 0x7, RZ, 0xc0, !PT ;  /* 0x00000007080f7812 */ /* 0x000fc800078ec0ff */
[----:B------:R-:W-:-:S07]  /*0800*/  ISETP.NE.AND P0, PT, R15, RZ, PT ;  /* 0x000000ff0f00720c */ /* 0x000fce0003f05270 */
[----:B------:R-:W-:Y:S06]  /*0810*/  @!P1 BRA `(.L_x_8) ;  /* 0x0000000000ac9947 */ /* 0x000fec0003800000 */
[----:B------:R-:W0:Y:S02]  /*0820*/  LDC.64 R4, c[0x0][0x390] ;  /* 0x0000e400ff047b82 */ /* 0x000e240000000a00 */
[----:B0-----:R-:W-:-:S05]  /*0830*/  IMAD.WIDE R4, R3, 0x4, R4 ;  /* 0x0000000403047825 */ /* 0x001fca00078e0204 */
[----:B------:R-:W2:Y:S04]  /*0840*/  LDG.E R7, desc[UR36][R4.64] ;  /* 0x0000002404077981 */ /* 0x000ea8000c1e1900 */
[----:B------:R-:W3:Y:S04]  /*0850*/  LDG.E R6, desc[UR36][R4.64+0x4] ;  /* 0x0000042404067981 */ /* 0x000ee8000c1e1900 */
[----:B------:R-:W4:Y:S04]  /*0860*/  LDG.E R9, desc[UR36][R4.64+0x8] ;  /* 0x0000082404097981 */ /* 0x000f28000c1e1900 */
[----:B------:R-:W5:Y:S04]  /*0870*/  LDG.E R10, desc[UR36][R4.64+0xc] ;  /* 0x00000c24040a7981 */ /* 0x000f68000c1e1900 */
[----:B------:R-:W5:Y:S04]  /*0880*/  LDG.E R11, desc[UR36][R4.64+0x10] ;  /* 0x00001024040b7981 */ /* 0x000f68000c1e1900 */
[----:B------:R-:W5:Y:S04]  /*0890*/  LDG.E R12, desc[UR36][R4.64+0x14] ;  /* 0x00001424040c7981 */ /* 0x000f68000c1e1900 */
[----:B------:R-:W5:Y:S04]  /*08a0*/  LDG.E R13, desc[UR36][R4.64+0x18] ;  /* 0x00001824040d7981 */ /* 0x000f68000c1e1900 */
[----:B------:R0:W5:Y:S01]  /*08b0*/  LDG.E R14, desc[UR36][R4.64+0x1c] ;  /* 0x00001c24040e7981 */ /* 0x000162000c1e1900 */
[----:B------:R-:W-:-:S02]  /*08c0*/  VIADD R3, R3, 0x8 ;  /* 0x0000000803037836 */ /* 0x000fc40000000000 */
[----:B--2---:R-:W-:Y:S02]  /*08d0*/  IMAD.IADD R7, R0, 0x1, R7 ;  /* 0x0000000100077824 */ /* 0x004fe400078e0207 */
[----:B------:R-:W-:-:S03]  /*08e0*/  VIADD R0, R18, 0x1 ;  /* 0x0000000112007836 */ /* 0x000fc60000000000 */
[C---:B------:R-:W-:Y:S02]  /*08f0*/  ISETP.NE.AND P2, PT, R7.reuse, RZ, PT ;  /* 0x000000ff0700720c */ /* 0x040fe40003f45270 */
[----:B---3--:R-:W-:-:S04]  /*0900*/  IADD3 R6, PT, PT, R7, R6, RZ ;  /* 0x0000000607067210 */ /* 0x008fc80007ffe0ff */
[C---:B------:R-:W-:Y:S01]  /*0910*/  ISETP.NE.AND P1, PT, R6.reuse, RZ, PT ;  /* 0x000000ff0600720c */ /* 0x040fe20003f25270 */
[----:B----4-:R-:W-:-:S04]  /*0920*/  IMAD.IADD R9, R6, 0x1, R9 ;  /* 0x0000000106097824 */ /* 0x010fc800078e0209 */
[C---:B-----5:R-:W-:Y:S02]  /*0930*/  IMAD.IADD R10, R9.reuse, 0x1, R10 ;  /* 0x00000001090a7824 */ /* 0x060fe400078e020a */
[----:B------:R-:W-:Y:S02]  /*0940*/  @P2 IADD3 R0, PT, PT, R18, RZ, RZ ;  /* 0x000000ff12002210 */ /* 0x000fe40007ffe0ff */
[----:B------:R-:W-:Y:S01]  /*0950*/  ISETP.NE.AND P2, PT, R9, RZ, PT ;  /* 0x000000ff0900720c */ /* 0x000fe20003f45270 */
[----:B------:R-:W-:Y:S02]  /*0960*/  IMAD.IADD R11, R10, 0x1, R11 ;  /* 0x000000010a0b7824 */ /* 0x000fe400078e020b */
[C---:B------:R-:W-:Y:S01]  /*0970*/  VIADD R6, R0.reuse, 0x1 ;  /* 0x0000000100067836 */ /* 0x040fe20000000000 */
[----:B------:R-:W-:Y:S01]  /*0980*/  @P1 IADD3 R6, PT, PT, R0, RZ, RZ ;  /* 0x000000ff00061210 */ /* 0x000fe20007ffe0ff */
[----:B------:R-:W-:Y:S01]  /*0990*/  IMAD.IADD R12, R11, 0x1, R12 ;  /* 0x000000010b0c7824 */ /* 0x000fe200078e020c */
[----:B------:R-:W-:-:S03]  /*09a0*/  ISETP.NE.AND P1, PT, R10, RZ, PT ;  /* 0x000000ff0a00720c */ /* 0x000fc60003f25270 */
[----:B------:R-:W-:Y:S02]  /*09b0*/  VIADD R0, R6, 0x1 ;  /* 0x0000000106007836 */ /* 0x000fe40000000000 */
[----:B------:R-:W-:Y:S02]  /*09c0*/  IMAD.IADD R13, R12, 0x1, R13 ;  /* 0x000000010c0d7824 */ /* 0x000fe400078e020d */
[----:B------:R-:W-:Y:S02]  /*09d0*/  @P2 IADD3 R0, PT, PT, R6, RZ, RZ ;  /* 0x000000ff06002210 */ /* 0x000fe40007ffe0ff */
[----:B------:R-:W-:-:S03]  /*09e0*/  ISETP.NE.AND P2, PT, R11, RZ, PT ;  /* 0x000000ff0b00720c */ /* 0x000fc60003f45270 */
[C---:B0-----:R-:W-:Y:S01]  /*09f0*/  VIADD R4, R0.reuse, 0x1 ;  /* 0x0000000100047836 */ /* 0x041fe20000000000 */
[----:B------:R-:W-:Y:S01]  /*0a00*/  @P1 IADD3 R4, PT, PT, R0, RZ, RZ ;  /* 0x000000ff00041210 */ /* 0x000fe20007ffe0ff */
[----:B------:R-:W-:Y:S01]  /*0a10*/  IMAD.IADD R0, R13, 0x1, R14 ;  /* 0x000000010d007824 */ /* 0x000fe200078e020e */
[----:B------:R-:W-:-:S03]  /*0a20*/  ISETP.NE.AND P1, PT, R12, RZ, PT ;  /* 0x000000ff0c00720c */ /* 0x000fc60003f25270 */
[----:B------:R-:W-:-:S04]  /*0a30*/  VIADD R5, R4, 0x1 ;  /* 0x0000000104057836 */ /* 0x000fc80000000000 */
[----:B------:R-:W-:Y:S02]  /*0a40*/  @P2 IADD3 R5, PT, PT, R4, RZ, RZ ;  /* 0x000000ff04052210 */ /* 0x000fe40007ffe0ff */
[----:B------:R-:W-:-:S03]  /*0a50*/  ISETP.NE.AND P2, PT, R13, RZ, PT ;  /* 0x000000ff0d00720c */ /* 0x000fc60003f45270 */
[C---:B------:R-:W-:Y:S01]  /*0a60*/  VIADD R4, R5.reuse, 0x1 ;  /* 0x0000000105047836 */ /* 0x040fe20000000000 */
[----:B------:R-:W-:Y:S02]  /*0a70*/  @P1 IADD3 R4, PT, PT, R5, RZ, RZ ;  /* 0x000000ff05041210 */ /* 0x000fe40007ffe0ff */
[----:B------:R-:W-:-:S03]  /*0a80*/  ISETP.NE.AND P1, PT, R0, RZ, PT ;  /* 0x000000ff0000720c */ /* 0x000fc60003f25270 */
[----:B------:R-:W-:-:S04]  /*0a90*/  VIADD R5, R4, 0x1 ;  /* 0x0000000104057836 */ /* 0x000fc80000000000 */
[----:B------:R-:W-:-:S05]  /*0aa0*/  @P2 IMAD.MOV R5, RZ, RZ, R4 ;  /* 0x000000ffff052224 */ /* 0x000fca00078e0204 */
[----:B------:R-:W-:Y:S01]  /*0ab0*/  IADD3 R18, PT, PT, R5, 0x1, RZ ;  /* 0x0000000105127810 */ /* 0x000fe20007ffe0ff */
[----:B------:R-:W-:-:S07]  /*0ac0*/  @P1 IMAD.MOV R18, RZ, RZ, R5 ;  /* 0x000000ffff121224 */ /* 0x000fce00078e0205 */
.L_x_8:
[----:B------:R-:W-:Y:S05]  /*0ad0*/  BSYNC.RECONVERGENT B1 ;  /* 0x0000000000017941 */ /* 0x000fea0003800200 */
.L_x_7:
        /* <DEDUP_REMOVED lines=11> */
[----:B------:R-:W5:Y:S01]  /*0b90*/  LDG.E R9, desc[UR36][R4.64+0xc] ;  /* 0x00000c2404097981 */ /* 0x000f62000c1e1900 */
[----:B------:R-:W-:Y:S01]  /*0ba0*/  VIADD R3, R3, 0x4 ;  /* 0x0000000403037836 */ /* 0x000fe20000000000 */
[----:B--2---:R-:W-:-:S04]  /*0bb0*/  IADD3 R7, PT, PT, R0, R7, RZ ;  /* 0x0000000700077210 */ /* 0x004fc80007ffe0ff */
[C---:B------:R-:W-:Y:S01]  /*0bc0*/  ISETP.NE.AND P2, PT, R7.reuse, RZ, PT ;  /* 0x000000ff0700720c */ /* 0x040fe20003f45270 */
[----:B---3--:R-:W-:Y:S02]  /*0bd0*/  IMAD.IADD R7, R7, 0x1, R6 ;  /* 0x0000000107077824 */ /* 0x008fe400078e0206 */
[----:B------:R-:W-:-:S03]  /*0be0*/  VIADD R6, R18, 0x1 ;  /* 0x0000000112067836 */ /* 0x000fc60000000000 */
[C---:B------:R-:W-:Y:S02]  /*0bf0*/  ISETP.NE.AND P1, PT, R7.reuse, RZ, PT ;  /* 0x000000ff0700720c */ /* 0x040fe40003f25270 */
[----:B----4-:R-:W-:-:S04]  /*0c00*/  IADD3 R10, PT, PT, R7, R10, RZ ;  /* 0x0000000a070a7210 */ /* 0x010fc80007ffe0ff */
[C---:B-----5:R-:W-:Y:S01]  /*0c10*/  IADD3 R0, PT, PT, R10.reuse, R9, RZ ;  /* 0x000000090a007210 */ /* 0x060fe20007ffe0ff */
[----:B------:R-:W-:Y:S01]  /*0c20*/  @P2 IMAD.MOV R6, RZ, RZ, R18 ;  /* 0x000000ffff062224 */ /* 0x000fe200078e0212 */
[----:B------:R-:W-:-:S03]  /*0c30*/  ISETP.NE.AND P2, PT, R10, RZ, PT ;  /* 0x000000ff0a00720c */ /* 0x000fc60003f45270 */
[----:B------:R-:W-:Y:S02]  /*0c40*/  VIADD R7, R6, 0x1 ;  /* 0x0000000106077836 */ /* 0x000fe40000000000 */
[----:B------:R-:W-:Y:S01]  /*0c50*/  @P1 IMAD.MOV R7, RZ, RZ, R6 ;  /* 0x000000ffff071224 */ /* 0x000fe200078e0206 */
[----:B------:R-:W-:-:S03]  /*0c60*/  ISETP.NE.AND P1, PT, R0, RZ, PT ;  /* 0x000000ff0000720c */ /* 0x000fc60003f25270 */
[----:B------:R-:W-:-:S04]  /*0c70*/  VIADD R4, R7, 0x1 ;  /* 0x0000000107047836 */ /* 0x000fc80000000000 */
[----:B------:R-:W-:-:S05]  /*0c80*/  @P2 IADD3 R4, PT, PT, R7, RZ, RZ ;  /* 0x000000ff07042210 */ /* 0x000fca0007ffe0ff */
[C---:B------:R-:W-:Y:S01]  /*0c90*/  VIADD R18, R4.reuse, 0x1 ;  /* 0x0000000104127836 */ /* 0x040fe20000000000 */
[----:B------:R-:W-:-:S07]  /*0ca0*/  @P1 IADD3 R18, PT, PT, R4, RZ, RZ ;  /* 0x000000ff04121210 */ /* 0x000fce0007ffe0ff */
.L_x_10:
[----:B------:R-:W-:Y:S05]  /*0cb0*/  BSYNC.RECONVERGENT B1 ;  /* 0x0000000000017941 */ /* 0x000fea0003800200 */
.L_x_9:
[----:B------:R-:W-:Y:S05]  /*0cc0*/  @!P0 BRA `(.L_x_6) ;  /* 0x0000000000648947 */ /* 0x000fea0003800000 */
[----:B------:R-:W0:Y:S02]  /*0cd0*/  LDC.64 R4, c[0x0][0x390] ;  /* 0x0000e400ff047b82 */ /* 0x000e240000000a00 */
[----:B0-----:R-:W-:-:S06]  /*0ce0*/  IMAD.WIDE R6, R3, 0x4, R4 ;  /* 0x0000000403067825 */ /* 0x001fcc00078e0204 */
[----:B------:R-:W2:Y:S01]  /*0cf0*/  LDG.E R7, desc[UR36][R6.64] ;  /* 0x0000002406077981 */ /* 0x000ea2000c1e1900 */
[----:B------:R-:W-:Y:S01]  /*0d00*/  IADD3 R9, PT, PT, -R8, 0x1, RZ ;  /* 0x0000000108097810 */ /* 0x000fe20007ffe1ff */
[----:B------:R-:W-:-:S03]  /*0d10*/  VIADD R8, R18, 0x1 ;  /* 0x0000000112087836 */ /* 0x000fc60000000000 */
[----:B------:R-:W-:Y:S01]  /*0d20*/  ISETP.NE.AND P1, PT, R9, RZ, PT ;  /* 0x000000ff0900720c */ /* 0x000fe20003f25270 */
[----:B--2---:R-:W-:-:S05]  /*0d30*/  IMAD.IADD R0, R7, 0x1, R0 ;  /* 0x0000000107007824 */ /* 0x004fca00078e0200 */
[----:B------:R-:W-:-:S13]  /*0d40*/  ISETP.NE.AND P0, PT, R0, RZ, PT ;  /* 0x000000ff0000720c */ /* 0x000fda0003f05270 */
[----:B------:R-:W-:-:S05]  /*0d50*/  @P0 IADD3 R8, PT, PT, R18, RZ, RZ ;  /* 0x000000ff12080210 */ /* 0x000fca0007ffe0ff */
[----:B------:R-:W-:Y:S01]  /*0d60*/  IMAD.MOV.U32 R18, RZ, RZ, R8 ;  /* 0x000000ffff127224 */ /* 0x000fe200078e0008 */
[----:B------:R-:W-:Y:S06]  /*0d70*/  @!P1 BRA `(.L_x_6) ;  /* 0x0000000000389947 */ /* 0x000fec0003800000 */
[----:B------:R-:W-:Y:S01]  /*0d80*/  MOV R11, R0 ;  /* 0x00000000000b7202 */ /* 0x000fe20000000f00 */
[----:B------:R-:W-:Y:S02]  /*0d90*/  VIADD R13, R3, 0x1 ;  /* 0x00000001030d7836 */ /* 0x000fe40000000000 */
[----:B------:R-:W-:-:S07]  /*0da0*/  IMAD.MOV.U32 R0, RZ, RZ, R9 ;  /* 0x000000ffff007224 */ /* 0x000fce00078e0009 */
.L_x_11:
[----:B------:R-:W-:-:S06]  /*0db0*/  IMAD.WIDE R6, R13, 0x4, R4 ;  /* 0x000000040d067825 */ /* 0x000fcc00078e0204 */
[----:B------:R-:W2:Y:S01]  /*0dc0*/  LDG.E R6, desc[UR36][R6.64] ;  /* 0x0000002406067981 */ /* 0x000ea2000c1e1900 */
[----:B------:R-:W-:Y:S01]  /*0dd0*/  IADD3 R0, PT, PT, R0, 0x1, RZ ;  /* 0x0000000100007810 */ /* 0x000fe20007ffe0ff */
[----:B------:R-:W-:Y:S01]  /*0de0*/  VIADD R3, R18, 0x1 ;  /* 0x0000000112037836 */ /* 0x000fe20000000000 */
[----:B------:R-:W-:Y:S02]  /*0df0*/  IADD3 R13, PT, PT, R13, 0x1, RZ ;  /* 0x000000010d0d7810 */ /* 0x000fe40007ffe0ff */
[----:B------:R-:W-:Y:S01]  /*0e00*/  ISETP.NE.AND P1, PT, R0, RZ, PT ;  /* 0x000000ff0000720c */ /* 0x000fe20003f25270 */
[----:B--2---:R-:W-:-:S05]  /*0e10*/  IMAD.IADD R11, R6, 0x1, R11 ;  /* 0x00000001060b7824 */ /* 0x004fca00078e020b */
[----:B------:R-:W-:-:S13]  /*0e20*/  ISETP.NE.AND P0, PT, R11, RZ, PT ;  /* 0x000000ff0b00720c */ /* 0x000fda0003f05270 */
[----:B------:R-:W-:-:S04]  /*0e30*/  @P0 IMAD.MOV R3, RZ, RZ, R18 ;  /* 0x000000ffff030224 */ /* 0x000fc800078e0212 */
[----:B------:R-:W-:Y:S01]  /*0e40*/  IMAD.MOV.U32 R18, RZ, RZ, R3 ;  /* 0x000000ffff127224 */ /* 0x000fe200078e0003 */
[----:B------:R-:W-:Y:S06]  /*0e50*/  @P1 BRA `(.L_x_11) ;  /* 0xfffffffc00d41947 */ /* 0x000fec000383ffff */
.L_x_6:
[----:B------:R-:W-:Y:S05]  /*0e60*/  BSYNC.RECONVERGENT B0 ;  /* 0x0000000000007941 */ /* 0x000fea0003800200 */
.L_x_5:
[----:B------:R-:W-:Y:S05]  /*0e70*/  BRA `(.L_x_12) ;  /* 0x0000000400f87947 */ /* 0x000fea0003800000 */
.L_x_1:
[----:B------:R-:W-:Y:S01]  /*0e80*/  IADD3 R0, PT, PT, R0, UR4, -R3 ;  /* 0x0000000400007c10 */ /* 0x000fe2000fffe803 */
[--C-:B------:R-:W-:Y:S01]  /*0e90*/  IMAD.IADD R3, R3, 0x1, -R2.reuse ;  /* 0x0000000103037824 */ /* 0x100fe200078e0a02 */
[----:B------:R-:W-:Y:S01]  /*0ea0*/  BSSY.RECONVERGENT B8, `(.L_x_13) ;  /* 0x000005e000087945 */ /* 0x000fe20003800200 */
[----:B------:R-:W-:Y:S01]  /*0eb0*/  HFMA2 R18, -RZ, RZ, 0, 0 ;  /* 0x00000000ff127431 */ /* 0x000fe200000001ff */
[----:B------:R-:W-:Y:S01]  /*0ec0*/  ISETP.GT.U32.AND P0, PT, R0, -0x4, PT ;  /* 0xfffffffc0000780c */ /* 0x000fe20003f04070 */
[----:B------:R-:W-:Y:S01]  /*0ed0*/  IMAD.MOV.U32 R24, RZ, RZ, RZ ;  /* 0x000000ffff187224 */ /* 0x000fe200078e00ff */
[----:B------:R-:W-:Y:S01]  /*0ee0*/  LOP3.LUT R23, R3, 0x3, RZ, 0xc0, !PT ;  /* 0x0000000303177812 */ /* 0x000fe200078ec0ff */
[----:B------:R-:W-:-:S10]  /*0ef0*/  IMAD.MOV.U32 R17, RZ, RZ, R2 ;  /* 0x000000ffff117224 */ /* 0x000fd400078e0002 */
[----:B------:R-:W-:Y:S05]  /*0f00*/  @P0 BRA `(.L_x_14) ;  /* 0x00000004005c0947 */ /* 0x000fea0003800000 */
[----:B------:R-:W-:Y:S01]  /*0f10*/  LOP3.LUT R25, R3, 0xfffffffc, RZ, 0xc0, !PT ;  /* 0xfffffffc03197812 */ /* 0x000fe200078ec0ff */
[----:B------:R-:W-:Y:S01]  /*0f20*/  BSSY.RECONVERGENT B7, `(.L_x_15) ;  /* 0x0000054000077945 */ /* 0x000fe20003800200 */
[----:B------:R-:W-:Y:S01]  /*0f30*/  MOV R18, RZ ;  /* 0x000000ff00127202 */ /* 0x000fe20000000f00 */
[----:B------:R-:W-:Y:S02]  /*0f40*/  VIADD R17, R2, 0x1 ;  /* 0x0000000102117836 */ /* 0x000fe40000000000 */
[----:B------:R-:W-:-:S07]  /*0f50*/  IMAD.MOV R25, RZ, RZ, -R25 ;  /* 0x000000ffff197224 */ /* 0x000fce00078e0a19 */
.L_x_24:
[----:B------:R-:W0:Y:S01]  /*0f60*/  LDC.64 R28, c[0x0][0x390] ;  /* 0x0000e400ff1c7b82 */ /* 0x000e220000000a00 */
[----:B------:R-:W-:-:S05]  /*0f70*/  IADD3 R3, PT, PT, R17, -0x1, RZ ;  /* 0xffffffff11037810 */ /* 0x000fca0007ffe0ff */
[----:B0-----:R-:W-:-:S05]  /*0f80*/  IMAD.WIDE R28, R3, 0x4, R28 ;  /* 0x00000004031c7825 */ /* 0x001fca00078e021c */
[----:B------:R-:W2:Y:S01]  /*0f90*/  LDG.E R5, desc[UR36][R28.64] ;  /* 0x000000241c057981 */ /* 0x000ea2000c1e1900 */
[----:B------:R-:W-:Y:S01]  /*0fa0*/  VIADD R25, R25, 0x4 ;  /* 0x0000000419197836 */ /* 0x000fe20000000000 */
[----:B------:R-:W-:Y:S04]  /*0fb0*/  BSSY.RECONVERGENT B6, `(.L_x_16) ;  /* 0x0000011000067945 */ /* 0x000fe80003800200 */
[----:B------:R-:W-:-:S04]  /*0fc0*/  ISETP.NE.AND P1, PT, R25, RZ, PT ;  /* 0x000000ff1900720c */ /* 0x000fc80003f25270 */
[----:B------:R-:W-:Y:S01]  /*0fd0*/  P2R R26, PR, RZ, 0x2 ;  /* 0x00000002ff1a7803 */ /* 0x000fe20000000000 */
[----:B--2---:R-:W-:-:S05]  /*0fe0*/  IMAD.IADD R24, R5, 0x1, R24 ;  /* 0x0000000105187824 */ /* 0x004fca00078e0218 */
[----:B------:R-:W-:-:S13]  /*0ff0*/  ISETP.NE.AND P0, PT, R24, RZ, PT ;  /* 0x000000ff1800720c */ /* 0x000fda0003f05270 */
[----:B------:R-:W-:Y:S05]  /*1000*/  @P0 BRA `(.L_x_17) ;  /* 0x00000000002c0947 */ /* 0x000fea0003800000 */
[----:B------:R-:W-:Y:S01]  /*1010*/  MOV R8, 0x0 ;  /* 0x0000000000087802 */ /* 0x000fe20000000f00 */
[----:B------:R0:W-:Y:S01]  /*1020*/  STL.64 [R1], R2 ;  /* 0x0000000201007387 */ /* 0x0001e20000100a00 */
[----:B------:R-:W1:Y:S01]  /*1030*/  LDCU.64 UR4, c[0x4][0x8] ;  /* 0x01000100ff0477ac */ /* 0x000e620008000a00 */
[----:B------:R-:W-:Y:S01]  /*1040*/  VIADD R18, R18, 0x1 ;  /* 0x0000000112127836 */ /* 0x000fe20000000000 */
[----:B------:R-:W-:Y:S01]  /*1050*/  MOV R6, R22 ;  /* 0x0000001600067202 */ /* 0x000fe20000000f00 */
[----:B------:R-:W-:Y:S01]  /*1060*/  IMAD.MOV.U32 R7, RZ, RZ, R19 ;  /* 0x000000ffff077224 */ /* 0x000fe200078e0013 */
[----:B------:R-:W2:Y:S01]  /*1070*/  LDC.64 R8, c[0x4][R8] ;  /* 0x0100000008087b82 */ /* 0x000ea20000000a00 */
[----:B-1----:R-:W-:Y:S01]  /*1080*/  MOV R4, UR4 ;  /* 0x0000000400047c02 */ /* 0x002fe20008000f00 */
[----:B0-----:R-:W-:-:S07]  /*1090*/  IMAD.U32 R5, RZ, RZ, UR5 ;  /* 0x00000005ff057e24 */ /* 0x001fce000f8e00ff */
[----:B------:R-:W-:-:S07]  /*10a0*/  LEPC R20, `(.L_x_17) ;  /* 0x000000001014794e */ /* 0x000fce0000000000 */
[----:B--2---:R-:W-:Y:S05]  /*10b0*/  CALL.ABS.NOINC R8 ;  /* 0x0000000008007343 */ /* 0x004fea0003c00000 */
.L_x_17:
[----:B------:R-:W-:Y:S05]  /*10c0*/  BSYNC.RECONVERGENT B6 ;  /* 0x0000000000067941 */ /* 0x000fea0003800200 */
.L_x_16:
[----:B------:R-:W2:Y:S01]  /*10d0*/  LDG.E R3, desc[UR36][R28.64+0x4] ;  /* 0x000004241c037981 */ /* 0x000ea2000c1e1900 */
[----:B------:R-:W-:Y:S01]  /*10e0*/  BSSY.RECONVERGENT B6, `(.L_x_18) ;  /* 0x0000010000067945 */ /* 0x000fe20003800200 */
[----:B--2---:R-:W-:-:S05]  /*10f0*/  IMAD.IADD R24, R24, 0x1, R3 ;  /* 0x0000000118187824 */ /* 0x004fca00078e0203 */
[----:B------:R-:W-:-:S13]  /*1100*/  ISETP.NE.AND P0, PT, R24, RZ, PT ;  /* 0x000000ff1800720c */ /* 0x000fda0003f05270 */
[----:B------:R-:W-:Y:S05]  /*1110*/  @P0 BRA `(.L_x_19) ;  /* 0x0000000000300947 */ /* 0x000fea0003800000 */
[----:B------:R-:W-:Y:S01]  /*1120*/  MOV R8, 0x0 ;  /* 0x0000000000087802 */ /* 0x000fe20000000f00 */
[----:B------:R-:W0:Y:S01]  /*1130*/  LDCU.64 UR4, c[0x4][0x8] ;  /* 0x01000100ff0477ac */ /* 0x000e220008000a00 */
[----:B------:R-:W-:Y:S01]  /*1140*/  MOV R16, R2 ;  /* 0x0000000200107202 */ /* 0x000fe20000000f00 */
[----:B------:R-:W-:Y:S01]  /*1150*/  IMAD.MOV.U32 R6, RZ, RZ, R22 ;  /* 0x000000ffff067224 */ /* 0x000fe200078e0016 */
[----:B------:R-:W-:Y:S01]  /*1160*/  IADD3 R18, PT, PT, R18, 0x1, RZ ;  /* 0x0000000112127810 */ /* 0x000fe20007ffe0ff */
[----:B------:R-:W-:Y:S01]  /*1170*/  IMAD.MOV.U32 R7, RZ, RZ, R19 ;  /* 0x000000ffff077224 */ /* 0x000fe200078e0013 */
[----:B------:R-:W1:Y:S01]  /*1180*/  LDC.64 R8, c[0x4][R8] ;  /* 0x0100000008087b82 */ /* 0x000e620000000a00 */
[----:B------:R2:W-:Y:S01]  /*1190*/  STL.64 [R1], R16 ;  /* 0x0000001001007387 */ /* 0x0005e20000100a00 */
[----:B0-----:R-:W-:Y:S02]  /*11a0*/  IMAD.U32 R4, RZ, RZ, UR4 ;  /* 0x00000004ff047e24 */ /* 0x001fe4000f8e00ff */
[----:B--2---:R-:W-:-:S07]  /*11b0*/  IMAD.U32 R5, RZ, RZ, UR5 ;  /* 0x00000005ff057e24 */ /* 0x004fce000f8e00ff */
[----:B------:R-:W-:-:S07]  /*11c0*/  LEPC R20, `(.L_x_19) ;  /* 0x000000001014794e */ /* 0x000fce0000000000 */
[----:B-1----:R-:W-:Y:S05]  /*11d0*/  CALL.ABS.NOINC R8 ;  /* 0x0000000008007343 */ /* 0x002fea0003c00000 */
.L_x_19:
[----:B------:R-:W-:Y:S05]  /*11e0*/  BSYNC.RECONVERGENT B6 ;  /* 0x0000000000067941 */ /* 0x000fea0003800200 */
.L_x_18:
[----:B------:R-:W2:Y:S01]  /*11f0*/  LDG.E R3, desc[UR36][R28.64+0x8] ;  /* 0x000008241c037981 */ /* 0x000ea2000c1e1900 */
[----:B------:R-:W-:Y:S01]  /*1200*/  BSSY.RECONVERGENT B6, `(.L_x_20) ;  /* 0x0000010000067945 */ /* 0x000fe20003800200 */
[----:B--2---:R-:W-:-:S04]  /*1210*/  IADD3 R24, PT, PT, R24, R3, RZ ;  /* 0x0000000318187210 */ /* 0x004fc80007ffe0ff */
[----:B------:R-:W-:-:S13]  /*1220*/  ISETP.NE.AND P0, PT, R24, RZ, PT ;  /* 0x000000ff1800720c */ /* 0x000fda0003f05270 */
[----:B------:R-:W-:Y:S05]  /*1230*/  @P0 BRA `(.L_x_21) ;  /* 0x0000000000300947 */ /* 0x000fea0003800000 */
[----:B------:R-:W-:Y:S01]  /*1240*/  MOV R8, 0x0 ;  /* 0x0000000000087802 */ /* 0x000fe20000000f00 */
[----:B------:R-:W-:Y:S01]  /*1250*/  VIADD R3, R17, 0x1 ;  /* 0x0000000111037836 */ /* 0x000fe20000000000 */
[----:B------:R-:W0:Y:S01]  /*1260*/  LDCU.64 UR4, c[0x4][0x8] ;  /* 0x01000100ff0477ac */ /* 0x000e220008000a00 */
[----:B------:R-:W-:Y:S01]  /*1270*/  VIADD R18, R18, 0x1 ;  /* 0x0000000112127836 */ /* 0x000fe20000000000 */
[----:B------:R-:W-:Y:S01]  /*1280*/  MOV R7, R19 ;  /* 0x0000001300077202 */ /* 0x000fe20000000f00 */
[----:B------:R-:W-:Y:S01]  /*1290*/  IMAD.MOV.U32 R6, RZ, RZ, R22 ;  /* 0x000000ffff067224 */ /* 0x000fe200078e0016 */
[----:B------:R1:W-:Y:S01]  /*12a0*/  STL.64 [R1], R2 ;  /* 0x0000000201007387 */ /* 0x0003e20000100a00 */
[----:B------:R-:W2:Y:S01]  /*12b0*/  LDC.64 R8, c[0x4][R8] ;  /* 0x0100000008087b82 */ /* 0x000ea20000000a00 */
[----:B0-----:R-:W-:Y:S01]  /*12c0*/  IMAD.U32 R4, RZ, RZ, UR4 ;  /* 0x00000004ff047e24 */ /* 0x001fe2000f8e00ff */
[----:B-1----:R-:W-:-:S07]  /*12d0*/  MOV R5, UR5 ;  /* 0x0000000500057c02 */ /* 0x002fce0008000f00 */
[----:B------:R-:W-:-:S07]  /*12e0*/  LEPC R20, `(.L_x_21) ;  /* 0x000000001014794e */ /* 0x000fce0000000000 */
[----:B--2---:R-:W-:Y:S05]  /*12f0*/  CALL.ABS.NOINC R8 ;  /* 0x0000000008007343 */ /* 0x004fea0003c00000 */
.L_x_21:
[----:B------:R-:W-:Y:S05]  /*1300*/  BSYNC.RECONVERGENT B6 ;  /* 0x0000000000067941 */ /* 0x000fea0003800200 */
.L_x_20:
[----:B------:R-:W2:Y:S01]  /*1310*/  LDG.E R29, desc[UR36][R28.64+0xc] ;  /* 0x00000c241c1d7981 */ /* 0x000ea2000c1e1900 */
[----:B------:R-:W-:Y:S01]  /*1320*/  BSSY.RECONVERGENT B6, `(.L_x_22) ;  /* 0x0000010000067945 */ /* 0x000fe20003800200 */
[----:B--2---:R-:W-:-:S05]  /*1330*/  IMAD.IADD R24, R24, 0x1, R29 ;  /* 0x0000000118187824 */ /* 0x004fca00078e021d */
        /* <DEDUP_REMOVED lines=10> */
[----:B0-----:R-:W-:Y:S01]  /*13e0*/  MOV R4, UR4 ;  /* 0x0000000400047c02 */ /* 0x001fe20008000f00 */
[----:B-1----:R-:W-:-:S07]  /*13f0*/  IMAD.U32 R5, RZ, RZ, UR5 ;  /* 0x00000005ff057e24 */ /* 0x002fce000f8e00ff */
[----:B------:R-:W-:-:S07]  /*1400*/  LEPC R20, `(.L_x_23) ;  /* 0x000000001014794e */ /* 0x000fce0000000000 */
[----:B--2---:R-:W-:Y:S05]  /*1410*/  CALL.ABS.NOINC R8 ;  /* 0x0000000008007343 */ /* 0x004fea0003c00000 */
.L_x_23:
[----:B------:R-:W-:Y:S05]  /*1420*/  BSYNC.RECONVERGENT B6 ;  /* 0x0000000000067941 */ /* 0x000fea0003800200 */
.L_x_22:
[----:B------:R-:W-:Y:S01]  /*1430*/  ISETP.NE.AND P6, PT, R26, RZ, PT ;  /* 0x000000ff1a00720c */ /* 0x000fe20003fc5270 */
[----:B------:R-:W-:-:S12]  /*1440*/  VIADD R17, R17, 0x4 ;  /* 0x0000000411117836 */ /* 0x000fd80000000000 */
[----:B------:R-:W-:Y:S05]  /*1450*/  @P6 BRA `(.L_x_24) ;  /* 0xfffffff800c06947 */ /* 0x000fea000383ffff */
[----:B------:R-:W-:Y:S05]  /*1460*/  BSYNC.RECONVERGENT B7 ;  /* 0x0000000000077941 */ /* 0x000fea0003800200 */
.L_x_15:
[----:B------:R-:W-:-:S07]  /*1470*/  IADD3 R17, PT, PT, R17, -0x1, RZ ;  /* 0xffffffff11117810 */ /* 0x000fce0007ffe0ff */
.L_x_14:
[----:B------:R-:W-:Y:S05]  /*1480*/  BSYNC.RECONVERGENT B8 ;  /* 0x0000000000087941 */ /* 0x000fea0003800200 */
.L_x_13:
[----:B------:R-:W-:-:S13]  /*1490*/  ISETP.NE.AND P0, PT, R23, RZ, PT ;  /* 0x000000ff1700720c */ /* 0x000fda0003f05270 */
[----:B------:R-:W-:Y:S05]  /*14a0*/  @!P0 BRA `(.L_x_12) ;  /* 0x00000000006c8947 */ /* 0x000fea0003800000 */
[----:B------:R-:W-:-:S07]  /*14b0*/  IMAD.MOV R23, RZ, RZ, -R23 ;  /* 0x000000ffff177224 */ /* 0x000fce00078e0a17 */
.L_x_27:
[----:B------:R-:W0:Y:S02]  /*14c0*/  LDC.64 R4, c[0x0][0x390] ;  /* 0x0000e400ff047b82 */ /* 0x000e240000000a00 */
[----:B0-----:R-:W-:-:S06]  /*14d0*/  IMAD.WIDE R4, R17, 0x4, R4 ;  /* 0x0000000411047825 */ /* 0x001fcc00078e0204 */
[----:B------:R-:W2:Y:S01]  /*14e0*/  LDG.E R5, desc[UR36][R4.64] ;  /* 0x0000002404057981 */ /* 0x000ea2000c1e1900 */
[----:B------:R-:W-:Y:S01]  /*14f0*/  VIADD R23, R23, 0x1 ;  /* 0x0000000117177836 */ /* 0x000fe20000000000 */
[----:B------:R-:W-:Y:S04]  /*1500*/  BSSY.RECONVERGENT B6, `(.L_x_25) ;  /* 0x0000012000067945 */ /* 0x000fe80003800200 */
[----:B------:R-:W-:-:S04]  /*1510*/  ISETP.NE.AND P1, PT, R23, RZ, PT ;  /* 0x000000ff1700720c */ /* 0x000fc80003f25270 */
[----:B------:R-:W-:Y:S02]  /*1520*/  P2R R25, PR, RZ, 0x2 ;  /* 0x00000002ff197803 */ /* 0x000fe40000000000 */
[----:B--2---:R-:W-:-:S04]  /*1530*/  IADD3 R24, PT, PT, R5, R24, RZ ;  /* 0x0000001805187210 */ /* 0x004fc80007ffe0ff */
[----:B------:R-:W-:-:S13]  /*1540*/  ISETP.NE.AND P0, PT, R24, RZ, PT ;  /* 0x000000ff1800720c */ /* 0x000fda0003f05270 */
[----:B------:R-:W-:Y:S05]  /*1550*/  @P0 BRA `(.L_x_26) ;  /* 0x0000000000300947 */ /* 0x000fea0003800000 */
[----:B------:R-:W-:Y:S01]  /*1560*/  MOV R8, 0x0 ;  /* 0x0000000000087802 */ /* 0x000fe20000000f00 */
[----:B------:R-:W-:Y:S01]  /*1570*/  IMAD.MOV.U32 R16, RZ, RZ, R2 ;  /* 0x000000ffff107224 */ /* 0x000fe200078e0002 */
        /* <DEDUP_REMOVED lines=10> */
.L_x_26:
[----:B------:R-:W-:Y:S05]  /*1620*/  BSYNC.RECONVERGENT B6 ;  /* 0x0000000000067941 */ /* 0x000fea0003800200 */
.L_x_25:
[----:B------:R-:W-:Y:S01]  /*1630*/  ISETP.NE.AND P6, PT, R25, RZ, PT ;  /* 0x000000ff1900720c */ /* 0x000fe20003fc5270 */
[----:B------:R-:W-:-:S12]  /*1640*/  VIADD R17, R17, 0x1 ;  /* 0x0000000111117836 */ /* 0x000fd80000000000 */
[----:B------:R-:W-:Y:S05]  /*1650*/  @P6 BRA `(.L_x_27) ;  /* 0xfffffffc00986947 */ /* 0x000fea000383ffff */
.L_x_12:
[----:B------:R-:W-:Y:S05]  /*1660*/  BSYNC.RECONVERGENT B9 ;  /* 0x0000000000097941 */ /* 0x000fea0003800200 */
.L_x_0:
[----:B------:R-:W0:Y:S02]  /*1670*/  LDC.64 R4, c[0x0][0x388] ;  /* 0x0000e200ff047b82 */ /* 0x000e240000000a00 */
[----:B0-----:R-:W-:-:S05]  /*1680*/  IMAD.WIDE R2, R2, 0x4, R4 ;  /* 0x0000000402027825 */ /* 0x001fca00078e0204 */
[----:B------:R-:W-:Y:S01]  /*1690*/  STG.E desc[UR36][R2.64], R18 ;  /* 0x0000001202007986 */ /* 0x000fe2000c101924 */
[----:B------:R-:W-:Y:S05]  /*16a0*/  EXIT ;  /* 0x000000000000794d */ /* 0x000fea0003800000 */
.L_x_28:
[----:B------:R-:W-:-:S00]  /*16b0*/  BRA `(.L_x_28) ;  /* 0xfffffffc00fc7947 */ /* 0x000fc0000383ffff */
[----:B------:R-:W-:-:S00]  /*16c0*/  NOP ;  /* 0x0000000000007918 */ /* 0x000fc00000000000 */
        /* <DEDUP_REMOVED lines=11> */
.L_x_29:


//--------------------- .nv.global.init           --------------------------
	.section	.nv.global.init,"aw",@progbits
.nv.global.init:
	.type		$str,@object
	.size		$str,(.L_0 - $str)
$str:
        /*0000*/ 	.byte	0x25, 0x64, 0x20, 0x2e, 0x2e, 0x20, 0x25, 0x64, 0x0a, 0x00
.L_0:


//--------------------- .nv.shared.reserved.0     --------------------------
	.section	.nv.shared.reserved.0,"aw",@nobits
	.weak		__nv_reservedSMEM_offset_0_alias
	.size		__nv_reservedSMEM_offset_0_alias, 0, 64
	.other		__nv_reservedSMEM_offset_0_alias,@"STO_CUDA_RESERVED_SHARED STV_DEFAULT"
__nv_reservedSMEM_offset_0_alias:
	.zero		0
	.zero		64


//--------------------- .nv.constant0._Z8checkSumibPiS_ --------------------------
	.section	.nv.constant0._Z8checkSumibPiS_,"a",@progbits
	.sectionflags	@""
	.align	4
.nv.constant0._Z8checkSumibPiS_:
	.zero		920


//--------------------- SYMBOLS --------------------------

	.type		.nv.reservedSmem.offset0,@object
	.size		.nv.reservedSmem.offset0,0x4
	.type		vprintf,@function
